//
// Generated by NVIDIA NVVM Compiler
//
// Compiler Build ID: CL-36424714
// Cuda compilation tools, release 13.0, V13.0.88
// Based on NVVM 20.0.0
//

.version 9.0
.target sm_100
.address_size 64

	// .globl	_Z11matrix_multPfS_S_i

.visible .entry _Z11matrix_multPfS_S_i(
	.param .u64 .ptr .align 1 _Z11matrix_multPfS_S_i_param_0,
	.param .u64 .ptr .align 1 _Z11matrix_multPfS_S_i_param_1,
	.param .u64 .ptr .align 1 _Z11matrix_multPfS_S_i_param_2,
	.param .u32 _Z11matrix_multPfS_S_i_param_3
)
{
	.reg .pred 	%p<10>;
	.reg .b32 	%r<81>;
	.reg .b32 	%f<67>;
	.reg .b64 	%rd<48>;

	ld.param.u64 	%rd5, [_Z11matrix_multPfS_S_i_param_0];
	ld.param.u64 	%rd6, [_Z11matrix_multPfS_S_i_param_1];
	ld.param.u64 	%rd4, [_Z11matrix_multPfS_S_i_param_2];
	ld.param.u32 	%r44, [_Z11matrix_multPfS_S_i_param_3];
	cvta.to.global.u64 	%rd1, %rd6;
	cvta.to.global.u64 	%rd2, %rd5;
	mov.u32 	%r45, %ctaid.x;
	mov.u32 	%r46, %ntid.x;
	mov.u32 	%r47, %tid.x;
	mad.lo.s32 	%r1, %r45, %r46, %r47;
	mov.u32 	%r48, %ctaid.y;
	mov.u32 	%r49, %ntid.y;
	mul.lo.s32 	%r2, %r48, %r49;
	mov.u32 	%r3, %tid.y;
	add.s32 	%r50, %r2, %r3;
	max.s32 	%r51, %r1, %r50;
	setp.ge.s32 	%p1, %r51, %r44;
	@%p1 bra 	$L__BB0_13;
	mul.lo.s32 	%r5, %r44, %r1;
	and.b32  	%r6, %r44, 7;
	setp.lt.u32 	%p2, %r44, 8;
	mov.f32 	%f66, 0f00000000;
	mov.b32 	%r79, 0;
	@%p2 bra 	$L__BB0_4;
	and.b32  	%r79, %r44, 2147483640;
	neg.s32 	%r77, %r79;
	add.s32 	%r53, %r3, %r44;
	add.s32 	%r76, %r53, %r2;
	shl.b32 	%r10, %r44, 3;
	shl.b32 	%r54, %r44, 1;
	add.s32 	%r75, %r50, %r54;
	mad.lo.s32 	%r74, %r44, 3, %r50;
	shl.b32 	%r55, %r44, 2;
	add.s32 	%r73, %r50, %r55;
	mad.lo.s32 	%r72, %r44, 5, %r50;
	mad.lo.s32 	%r71, %r44, 6, %r50;
	mad.lo.s32 	%r70, %r44, 7, %r50;
	add.s64 	%rd3, %rd2, 16;
	mov.f32 	%f66, 0f00000000;
	mov.u32 	%r68, %r5;
	mov.u32 	%r69, %r50;
$L__BB0_3:
	.pragma "nounroll";
	mul.wide.s32 	%rd7, %r68, 4;
	add.s64 	%rd8, %rd3, %rd7;
	ld.global.f32 	%f16, [%rd8+-16];
	mul.wide.u32 	%rd9, %r69, 4;
	add.s64 	%rd10, %rd1, %rd9;
	ld.global.f32 	%f17, [%rd10];
	fma.rn.f32 	%f18, %f16, %f17, %f66;
	ld.global.f32 	%f19, [%rd8+-12];
	mul.wide.u32 	%rd11, %r76, 4;
	add.s64 	%rd12, %rd1, %rd11;
	ld.global.f32 	%f20, [%rd12];
	fma.rn.f32 	%f21, %f19, %f20, %f18;
	ld.global.f32 	%f22, [%rd8+-8];
	mul.wide.u32 	%rd13, %r75, 4;
	add.s64 	%rd14, %rd1, %rd13;
	ld.global.f32 	%f23, [%rd14];
	fma.rn.f32 	%f24, %f22, %f23, %f21;
	ld.global.f32 	%f25, [%rd8+-4];
	mul.wide.u32 	%rd15, %r74, 4;
	add.s64 	%rd16, %rd1, %rd15;
	ld.global.f32 	%f26, [%rd16];
	fma.rn.f32 	%f27, %f25, %f26, %f24;
	ld.global.f32 	%f28, [%rd8];
	mul.wide.u32 	%rd17, %r73, 4;
	add.s64 	%rd18, %rd1, %rd17;
	ld.global.f32 	%f29, [%rd18];
	fma.rn.f32 	%f30, %f28, %f29, %f27;
	ld.global.f32 	%f31, [%rd8+4];
	mul.wide.u32 	%rd19, %r72, 4;
	add.s64 	%rd20, %rd1, %rd19;
	ld.global.f32 	%f32, [%rd20];
	fma.rn.f32 	%f33, %f31, %f32, %f30;
	ld.global.f32 	%f34, [%rd8+8];
	mul.wide.u32 	%rd21, %r71, 4;
	add.s64 	%rd22, %rd1, %rd21;
	ld.global.f32 	%f35, [%rd22];
	fma.rn.f32 	%f36, %f34, %f35, %f33;
	ld.global.f32 	%f37, [%rd8+12];
	mul.wide.u32 	%rd23, %r70, 4;
	add.s64 	%rd24, %rd1, %rd23;
	ld.global.f32 	%f38, [%rd24];
	fma.rn.f32 	%f66, %f37, %f38, %f36;
	add.s32 	%r77, %r77, 8;
	add.s32 	%r76, %r76, %r10;
	add.s32 	%r75, %r75, %r10;
	add.s32 	%r74, %r74, %r10;
	add.s32 	%r73, %r73, %r10;
	add.s32 	%r72, %r72, %r10;
	add.s32 	%r71, %r71, %r10;
	add.s32 	%r70, %r70, %r10;
	add.s32 	%r69, %r69, %r10;
	add.s32 	%r68, %r68, 8;
	setp.ne.s32 	%p3, %r77, 0;
	@%p3 bra 	$L__BB0_3;
$L__BB0_4:
	setp.eq.s32 	%p4, %r6, 0;
	@%p4 bra 	$L__BB0_12;
	and.b32  	%r38, %r44, 3;
	setp.lt.u32 	%p5, %r6, 4;
	@%p5 bra 	$L__BB0_7;
	add.s32 	%r56, %r79, %r5;
	mul.wide.s32 	%rd25, %r56, 4;
	add.s64 	%rd26, %rd2, %rd25;
	ld.global.f32 	%f40, [%rd26];
	mad.lo.s32 	%r57, %r79, %r44, %r50;
	mul.wide.u32 	%rd27, %r57, 4;
	add.s64 	%rd28, %rd1, %rd27;
	ld.global.f32 	%f41, [%rd28];
	fma.rn.f32 	%f42, %f40, %f41, %f66;
	ld.global.f32 	%f43, [%rd26+4];
	add.s32 	%r58, %r57, %r44;
	mul.wide.u32 	%rd29, %r58, 4;
	add.s64 	%rd30, %rd1, %rd29;
	ld.global.f32 	%f44, [%rd30];
	fma.rn.f32 	%f45, %f43, %f44, %f42;
	ld.global.f32 	%f46, [%rd26+8];
	add.s32 	%r59, %r58, %r44;
	mul.wide.u32 	%rd31, %r59, 4;
	add.s64 	%rd32, %rd1, %rd31;
	ld.global.f32 	%f47, [%rd32];
	fma.rn.f32 	%f48, %f46, %f47, %f45;
	ld.global.f32 	%f49, [%rd26+12];
	add.s32 	%r60, %r59, %r44;
	mul.wide.u32 	%rd33, %r60, 4;
	add.s64 	%rd34, %rd1, %rd33;
	ld.global.f32 	%f50, [%rd34];
	fma.rn.f32 	%f66, %f49, %f50, %f48;
	add.s32 	%r79, %r79, 4;
$L__BB0_7:
	setp.eq.s32 	%p6, %r38, 0;
	@%p6 bra 	$L__BB0_12;
	setp.eq.s32 	%p7, %r38, 1;
	@%p7 bra 	$L__BB0_10;
	add.s32 	%r61, %r79, %r5;
	mul.wide.s32 	%rd35, %r61, 4;
	add.s64 	%rd36, %rd2, %rd35;
	ld.global.f32 	%f52, [%rd36];
	mad.lo.s32 	%r62, %r79, %r44, %r50;
	mul.wide.u32 	%rd37, %r62, 4;
	add.s64 	%rd38, %rd1, %rd37;
	ld.global.f32 	%f53, [%rd38];
	fma.rn.f32 	%f54, %f52, %f53, %f66;
	ld.global.f32 	%f55, [%rd36+4];
	add.s32 	%r63, %r62, %r44;
	mul.wide.u32 	%rd39, %r63, 4;
	add.s64 	%rd40, %rd1, %rd39;
	ld.global.f32 	%f56, [%rd40];
	fma.rn.f32 	%f66, %f55, %f56, %f54;
	add.s32 	%r79, %r79, 2;
$L__BB0_10:
	and.b32  	%r64, %r44, 1;
	setp.eq.b32 	%p8, %r64, 1;
	not.pred 	%p9, %p8;
	@%p9 bra 	$L__BB0_12;
	add.s32 	%r65, %r79, %r5;
	mul.wide.s32 	%rd41, %r65, 4;
	add.s64 	%rd42, %rd2, %rd41;
	ld.global.f32 	%f57, [%rd42];
	mad.lo.s32 	%r66, %r79, %r44, %r50;
	mul.wide.u32 	%rd43, %r66, 4;
	add.s64 	%rd44, %rd1, %rd43;
	ld.global.f32 	%f58, [%rd44];
	fma.rn.f32 	%f66, %f57, %f58, %f66;
$L__BB0_12:
	add.s32 	%r67, %r5, %r50;
	cvta.to.global.u64 	%rd45, %rd4;
	mul.wide.s32 	%rd46, %r67, 4;
	add.s64 	%rd47, %rd45, %rd46;
	st.global.f32 	[%rd47], %f66;
$L__BB0_13:
	bar.sync 	0;
	ret;

}


// ===== COMPILED SASS (sm_100) =====

	.target	sm_100

	.elftype	@"ET_EXEC"


//--------------------- .note.nv.tkinfo           --------------------------
	.section	.note.nv.tkinfo,"",@"SHT_NOTE"
	.sectionflags	@"SHF_NOTE_NV_TKINFO"
	.tkinfo
        /*0018*/ 	.word	0x00000002
        /*0030*/ 	.string	""
        /*0030*/ 	.string	"ptxas"
        /*0030*/ 	.string	"Cuda compilation tools, release 13.0, V13.0.88"
        /*0030*/ 	.string	"Build cuda_13.0.r13.0/compiler.36424714_0"
        /*0030*/ 	.string	"-arch sm_100 -m 64 "



//--------------------- .note.nv.cuinfo           --------------------------
	.section	.note.nv.cuinfo,"",@"SHT_NOTE"
	.sectionflags	@"SHF_NOTE_NV_CUINFO"
        /*0018*/ 	.short	0x0002
        /*001a*/ 	.short	0x0064
        /*001c*/ 	.short	0x0082
	.zero		2


//--------------------- .nv.info                  --------------------------
	.section	.nv.info,"",@"SHT_CUDA_INFO"
	.align	4


	//----- nvinfo : EIATTR_REGCOUNT
	.align		4
        /*0000*/ 	.byte	0x04, 0x2f
        /*0002*/ 	.short	(.L_1 - .L_0)
	.align		4
.L_0:
        /*0004*/ 	.word	index@(_Z11matrix_multPfS_S_i)
        /*0008*/ 	.word	0x00000020


	//----- nvinfo : EIATTR_FRAME_SIZE
	.align		4
.L_1:
        /*000c*/ 	.byte	0x04, 0x11
        /*000e*/ 	.short	(.L_3 - .L_2)
	.align		4
.L_2:
        /*0010*/ 	.word	index@(_Z11matrix_multPfS_S_i)
        /*0014*/ 	.word	0x00000000


	//----- nvinfo : EIATTR_MIN_STACK_SIZE
	.align		4
.L_3:
        /*0018*/ 	.byte	0x04, 0x12
        /*001a*/ 	.short	(.L_5 - .L_4)
	.align		4
.L_4:
        /*001c*/ 	.word	index@(_Z11matrix_multPfS_S_i)
        /*0020*/ 	.word	0x00000000
.L_5:


//--------------------- .nv.compat                --------------------------
	.section	.nv.compat,"",@"SHT_CUDA_COMPAT_INFO"
	.align	4
        /*0000*/ 	.byte	0x02, 0x09, 0x00, 0x00, 0x02, 0x02, 0x01, 0x00, 0x02, 0x05, 0x05, 0x00, 0x03, 0x07, 0x01, 0x01
        /*0010*/ 	.byte	0x02, 0x03, 0x00, 0x00, 0x02, 0x06, 0x01, 0x00, 0x04, 0x0b, 0x08, 0x00, 0x09, 0x00, 0x00, 0x00
        /*0020*/ 	.byte	0x00, 0x00, 0x00, 0x00


//--------------------- .nv.info._Z11matrix_multPfS_S_i --------------------------
	.section	.nv.info._Z11matrix_multPfS_S_i,"",@"SHT_CUDA_INFO"
	.sectionflags	@""
	.align	4


	//----- nvinfo : EIATTR_CUDA_API_VERSION
	.align		4
        /*0000*/ 	.byte	0x04, 0x37
        /*0002*/ 	.short	(.L_7 - .L_6)
.L_6:
        /*0004*/ 	.word	0x00000082


	//----- nvinfo : EIATTR_KPARAM_INFO
	.align		4
.L_7:
        /*0008*/ 	.byte	0x04, 0x17
        /*000a*/ 	.short	(.L_9 - .L_8)
.L_8:
        /*000c*/ 	.word	0x00000000
        /*0010*/ 	.short	0x0003
        /*0012*/ 	.short	0x0018
        /*0014*/ 	.byte	0x00, 0xf0, 0x11, 0x00


	//----- nvinfo : EIATTR_KPARAM_INFO
	.align		4
.L_9:
        /*0018*/ 	.byte	0x04, 0x17
        /*001a*/ 	.short	(.L_11 - .L_10)
.L_10:
        /*001c*/ 	.word	0x00000000
        /*0020*/ 	.short	0x0002
        /*0022*/ 	.short	0x0010
        /*0024*/ 	.byte	0x00, 0xf5, 0x21, 0x00


	//----- nvinfo : EIATTR_KPARAM_INFO
	.align		4
.L_11:
        /*0028*/ 	.byte	0x04, 0x17
        /*002a*/ 	.short	(.L_13 - .L_12)
.L_12:
        /*002c*/ 	.word	0x00000000
        /*0030*/ 	.short	0x0001
        /*0032*/ 	.short	0x0008
        /*0034*/ 	.byte	0x00, 0xf5, 0x21, 0x00


	//----- nvinfo : EIATTR_KPARAM_INFO
	.align		4
.L_13:
        /*0038*/ 	.byte	0x04, 0x17
        /*003a*/ 	.short	(.L_15 - .L_14)
.L_14:
        /*003c*/ 	.word	0x00000000
        /*0040*/ 	.short	0x0000
        /*0042*/ 	.short	0x0000
        /*0044*/ 	.byte	0x00, 0xf5, 0x21, 0x00


	//----- nvinfo : EIATTR_SPARSE_MMA_MASK
	.align		4
.L_15:
        /*0048*/ 	.byte	0x03, 0x50
        /*004a*/ 	.short	0x0000


	//----- nvinfo : EIATTR_MAXREG_COUNT
	.align		4
        /*004c*/ 	.byte	0x03, 0x1b
        /*004e*/ 	.short	0x00ff


	//----- nvinfo : EIATTR_NUM_BARRIERS
	.align		4
        /*0050*/ 	.byte	0x02, 0x4c
        /*0052*/ 	.byte	0x01
	.zero		1


	//----- nvinfo : EIATTR_MERCURY_ISA_VERSION
	.align		4
        /*0054*/ 	.byte	0x03, 0x5f
        /*0056*/ 	.short	0x0101


	//----- nvinfo : EIATTR_VRC_CTA_INIT_COUNT
	.align		4
        /*0058*/ 	.byte	0x02, 0x4a
	.zero		1
	.zero		1


	//----- nvinfo : EIATTR_EXIT_INSTR_OFFSETS
	.align		4
        /*005c*/ 	.byte	0x04, 0x1c
        /*005e*/ 	.short	(.L_17 - .L_16)


	//   ....[0]....
.L_16:
        /*0060*/ 	.word	0x00000960


	//----- nvinfo : EIATTR_CRS_STACK_SIZE
	.align		4
.L_17:
        /*0064*/ 	.byte	0x04, 0x1e
        /*0066*/ 	.short	(.L_19 - .L_18)
.L_18:
        /*0068*/ 	.word	0x00000000


	//----- nvinfo : EIATTR_CBANK_PARAM_SIZE
	.align		4
.L_19:
        /*006c*/ 	.byte	0x03, 0x19
        /*006e*/ 	.short	0x001c


	//----- nvinfo : EIATTR_PARAM_CBANK
	.align		4
        /*0070*/ 	.byte	0x04, 0x0a
        /*0072*/ 	.short	(.L_21 - .L_20)
	.align		4
.L_20:
        /*0074*/ 	.word	index@(.nv.constant0._Z11matrix_multPfS_S_i)
        /*0078*/ 	.short	0x0380
        /*007a*/ 	.short	0x001c


	//----- nvinfo : EIATTR_SW_WAR
	.align		4
.L_21:
        /*007c*/ 	.byte	0x04, 0x36
        /*007e*/ 	.short	(.L_23 - .L_22)
.L_22:
        /*0080*/ 	.word	0x00000008
.L_23:


//--------------------- .nv.callgraph             --------------------------
	.section	.nv.callgraph,"",@"SHT_CUDA_CALLGRAPH"
	.align	4
	.sectionentsize	8
	.align		4
        /*0000*/ 	.word	0x00000000
	.align		4
        /*0004*/ 	.word	0xffffffff
	.align		4
        /*0008*/ 	.word	0x00000000
	.align		4
        /*000c*/ 	.word	0xfffffffe
	.align		4
        /*0010*/ 	.word	0x00000000
	.align		4
        /*0014*/ 	.word	0xfffffffd
	.align		4
        /*0018*/ 	.word	0x00000000
	.align		4
        /*001c*/ 	.word	0xfffffffc


//--------------------- .text._Z11matrix_multPfS_S_i --------------------------
	.section	.text._Z11matrix_multPfS_S_i,"ax",@progbits
	.align	128
        .global         _Z11matrix_multPfS_S_i
        .type           _Z11matrix_multPfS_S_i,@function
        .size           _Z11matrix_multPfS_S_i,(.L_x_7 - _Z11matrix_multPfS_S_i)
        .other          _Z11matrix_multPfS_S_i,@"STO_CUDA_ENTRY STV_DEFAULT"
_Z11matrix_multPfS_S_i:
.text._Z11matrix_multPfS_S_i:
[----:B------:R-:W-:Y:S01]  /*0000*/  LDC R1, c[0x0][0x37c] ;  /* 0x0000df00ff017b82 */ /* 0x000fe20000000800 */
[----:B------:R-:W0:Y:S07]  /*0010*/  S2R R3, SR_TID.X ;  /* 0x0000000000037919 */ /* 0x000e2e0000002100 */
[----:B------:R-:W1:Y:S01]  /*0020*/  S2UR UR4, SR_CTAID.Y ;  /* 0x00000000000479c3 */ /* 0x000e620000002600 */
[----:B------:R-:W-:Y:S01]  /*0030*/  BSSY.RECONVERGENT B0, `(.L_x_0) ;  /* 0x0000091000007945 */ /* 0x000fe20003800200 */
[----:B------:R-:W2:Y:S06]  /*0040*/  S2R R9, SR_TID.Y ;  /* 0x0000000000097919 */ /* 0x000eac0000002200 */
[----:B------:R-:W0:Y:S08]  /*0050*/  S2UR UR6, SR_CTAID.X ;  /* 0x00000000000679c3 */ /* 0x000e300000002500 */
[----:B------:R-:W0:Y:S01]  /*0060*/  LDC R4, c[0x0][0x360] ;  /* 0x0000d800ff047b82 */ /* 0x000e220000000800 */
[----:B------:R-:W1:Y:S07]  /*0070*/  LDCU UR5, c[0x0][0x364] ;  /* 0x00006c80ff0577ac */ /* 0x000e6e0008000800 */
[----:B------:R-:W3:Y:S01]  /*0080*/  LDC R0, c[0x0][0x398] ;  /* 0x0000e600ff007b82 */ /* 0x000ee20000000800 */
[----:B-1----:R-:W-:Y:S01]  /*0090*/  UIMAD UR4, UR4, UR5, URZ ;  /* 0x00000005040472a4 */ /* 0x002fe2000f8e02ff */
[----:B0-----:R-:W-:-:S05]  /*00a0*/  IMAD R4, R4, UR6, R3 ;  /* 0x0000000604047c24 */ /* 0x001fca000f8e0203 */
[----:B--2---:R-:W-:-:S04]  /*00b0*/  IADD3 R3, PT, PT, R9, UR4, RZ ;  /* 0x0000000409037c10 */ /* 0x004fc8000fffe0ff */
[----:B------:R-:W-:-:S04]  /*00c0*/  VIMNMX R5, PT, PT, R4, R3, !PT ;  /* 0x0000000304057248 */ /* 0x000fc80007fe0100 */
[----:B---3--:R-:W-:-:S13]  /*00d0*/  ISETP.GE.AND P0, PT, R5, R0, PT ;  /* 0x000000000500720c */ /* 0x008fda0003f06270 */
[----:B------:R-:W-:Y:S05]  /*00e0*/  @P0 BRA `(.L_x_1) ;  /* 0x0000000800140947 */ /* 0x000fea0003800000 */
[C---:B------:R-:W-:Y:S01]  /*00f0*/  ISETP.GE.U32.AND P1, PT, R0.reuse, 0x8, PT ;  /* 0x000000080000780c */ /* 0x040fe20003f26070 */
[----:B------:R-:W0:Y:S01]  /*0100*/  LDCU.64 UR8, c[0x0][0x358] ;  /* 0x00006b00ff0877ac */ /* 0x000e220008000a00 */
[----:B------:R-:W-:Y:S01]  /*0110*/  LOP3.LUT R2, R0, 0x7, RZ, 0xc0, !PT ;  /* 0x0000000700027812 */ /* 0x000fe200078ec0ff */
[----:B------:R-:W-:Y:S02]  /*0120*/  HFMA2 R10, -RZ, RZ, 0, 0 ;  /* 0x00000000ff0a7431 */ /* 0x000fe400000001ff */
[----:B------:R-:W-:Y:S01]  /*0130*/  IMAD R4, R4, R0, RZ ;  /* 0x0000000004047224 */ /* 0x000fe200078e02ff */
[----:B------:R-:W-:Y:S02]  /*0140*/  MOV R7, RZ ;  /* 0x000000ff00077202 */ /* 0x000fe40000000f00 */
[----:B------:R-:W-:-:S05]  /*0150*/  ISETP.NE.AND P0, PT, R2, RZ, PT ;  /* 0x000000ff0200720c */ /* 0x000fca0003f05270 */
[----:B------:R-:W-:Y:S08]  /*0160*/  @!P1 BRA `(.L_x_2) ;  /* 0x0000000000fc9947 */ /* 0x000ff00003800000 */
[----:B------:R-:W1:Y:S01]  /*0170*/  LDCU.64 UR6, c[0x0][0x380] ;  /* 0x00007000ff0677ac */ /* 0x000e620008000a00 */
[C---:B------:R-:W-:Y:S01]  /*0180*/  LOP3.LUT R7, R0.reuse, 0x7ffffff8, RZ, 0xc0, !PT ;  /* 0x7ffffff800077812 */ /* 0x040fe200078ec0ff */
[C---:B------:R-:W-:Y:S01]  /*0190*/  IMAD R11, R0.reuse, 0x3, R3 ;  /* 0x00000003000b7824 */ /* 0x040fe200078e0203 */
[C---:B------:R-:W-:Y:S01]  /*01a0*/  IADD3 R9, PT, PT, R0.reuse, UR4, R9 ;  /* 0x0000000400097c10 */ /* 0x040fe2000fffe009 */
[C-C-:B------:R-:W-:Y:S01]  /*01b0*/  IMAD R15, R0.reuse, 0x5, R3.reuse ;  /* 0x00000005000f7824 */ /* 0x140fe200078e0203 */
[CC--:B------:R-:W-:Y:S01]  /*01c0*/  LEA R5, R0.reuse, R3.reuse, 0x1 ;  /* 0x0000000300057211 */ /* 0x0c0fe200078e08ff */
[C-C-:B------:R-:W-:Y:S01]  /*01d0*/  IMAD R17, R0.reuse, 0x6, R3.reuse ;  /* 0x0000000600117824 */ /* 0x140fe200078e0203 */
[C---:B------:R-:W-:Y:S01]  /*01e0*/  LEA R13, R0.reuse, R3, 0x2 ;  /* 0x00000003000d7211 */ /* 0x040fe200078e10ff */
[----:B------:R-:W-:Y:S01]  /*01f0*/  IMAD R25, R0, 0x7, R3 ;  /* 0x0000000700197824 */ /* 0x000fe200078e0203 */
[----:B------:R-:W-:Y:S02]  /*0200*/  MOV R10, RZ ;  /* 0x000000ff000a7202 */ /* 0x000fe40000000f00 */
[----:B------:R-:W-:-:S02]  /*0210*/  MOV R8, R4 ;  /* 0x0000000400087202 */ /* 0x000fc40000000f00 */
[----:B------:R-:W-:Y:S02]  /*0220*/  MOV R29, R3 ;  /* 0x00000003001d7202 */ /* 0x000fe40000000f00 */
[----:B------:R-:W-:Y:S01]  /*0230*/  IADD3 R6, PT, PT, -R7, RZ, RZ ;  /* 0x000000ff07067210 */ /* 0x000fe20007ffe1ff */
[----:B-1----:R-:W-:-:S04]  /*0240*/  UIADD3 UR5, UP0, UPT, UR6, 0x10, URZ ;  /* 0x0000001006057890 */ /* 0x002fc8000ff1e0ff */
[----:B------:R-:W-:-:S12]  /*0250*/  UIADD3.X UR6, UPT, UPT, URZ, UR7, URZ, UP0, !UPT ;  /* 0x00000007ff067290 */ /* 0x000fd800087fe4ff */
.L_x_3:
[----:B------:R-:W1:Y:S01]  /*0260*/  LDC.64 R18, c[0x0][0x388] ;  /* 0x0000e200ff127b82 */ /* 0x000e620000000a00 */
[----:B------:R-:W-:Y:S02]  /*0270*/  MOV R20, UR5 ;  /* 0x0000000500147c02 */ /* 0x000fe40008000f00 */
[----:B------:R-:W-:-:S03]  /*0280*/  MOV R21, UR6 ;  /* 0x0000000600157c02 */ /* 0x000fc60008000f00 */
[----:B------:R-:W-:-:S05]  /*0290*/  IMAD.WIDE R20, R8, 0x4, R20 ;  /* 0x0000000408147825 */ /* 0x000fca00078e0214 */
[----:B0-----:R-:W2:Y:S04]  /*02a0*/  LDG.E R12, desc[UR8][R20.64+-0x10] ;  /* 0xfffff008140c7981 */ /* 0x001ea8000c1e1900 */
[----:B------:R-:W3:Y:S04]  /*02b0*/  LDG.E R14, desc[UR8][R20.64+-0xc] ;  /* 0xfffff408140e7981 */ /* 0x000ee8000c1e1900 */
[----:B------:R-:W4:Y:S01]  /*02c0*/  LDG.E R28, desc[UR8][R20.64+-0x8] ;  /* 0xfffff808141c7981 */ /* 0x000f22000c1e1900 */
[----:B-1----:R-:W-:-:S03]  /*02d0*/  IMAD.WIDE.U32 R22, R29, 0x4, R18 ;  /* 0x000000041d167825 */ /* 0x002fc600078e0012 */
[----:B------:R-:W5:Y:S04]  /*02e0*/  LDG.E R16, desc[UR8][R20.64+-0x4] ;  /* 0xfffffc0814107981 */ /* 0x000f68000c1e1900 */
[----:B------:R-:W2:Y:S01]  /*02f0*/  LDG.E R23, desc[UR8][R22.64] ;  /* 0x0000000816177981 */ /* 0x000ea2000c1e1900 */
[----:B------:R-:W-:-:S04]  /*0300*/  IMAD.WIDE.U32 R26, R9, 0x4, R18 ;  /* 0x00000004091a7825 */ /* 0x000fc800078e0012 */
[----:B--2---:R-:W-:Y:S01]  /*0310*/  FFMA R10, R12, R23, R10 ;  /* 0x000000170c0a7223 */ /* 0x004fe2000000000a */
[--C-:B------:R-:W-:Y:S01]  /*0320*/  IMAD.WIDE.U32 R22, R5, 0x4, R18.reuse ;  /* 0x0000000405167825 */ /* 0x100fe200078e0012 */
[----:B------:R0:W3:Y:S05]  /*0330*/  LDG.E R12, desc[UR8][R26.64] ;  /* 0x000000081a0c7981 */ /* 0x0000ea000c1e1900 */
[----:B------:R-:W4:Y:S01]  /*0340*/  LDG.E R23, desc[UR8][R22.64] ;  /* 0x0000000816177981 */ /* 0x000f22000c1e1900 */
[----:B0-----:R-:W-:-:S05]  /*0350*/  IMAD.WIDE.U32 R26, R11, 0x4, R18 ;  /* 0x000000040b1a7825 */ /* 0x001fca00078e0012 */
[----:B------:R0:W5:Y:S02]  /*0360*/  LDG.E R24, desc[UR8][R26.64] ;  /* 0x000000081a187981 */ /* 0x000164000c1e1900 */
[----:B0-----:R-:W-:-:S04]  /*0370*/  IMAD.WIDE.U32 R26, R13, 0x4, R18 ;  /* 0x000000040d1a7825 */ /* 0x001fc800078e0012 */
[----:B---3--:R-:W-:Y:S02]  /*0380*/  FFMA R10, R14, R12, R10 ;  /* 0x0000000c0e0a7223 */ /* 0x008fe4000000000a */
[----:B------:R-:W2:Y:S02]  /*0390*/  LDG.E R14, desc[UR8][R20.64+0x4] ;  /* 0x00000408140e7981 */ /* 0x000ea4000c1e1900 */
[----:B----4-:R-:W-:Y:S01]  /*03a0*/  FFMA R10, R28, R23, R10 ;  /* 0x000000171c0a7223 */ /* 0x010fe2000000000a */
[----:B------:R-:W-:Y:S01]  /*03b0*/  IMAD.WIDE.U32 R22, R15, 0x4, R18 ;  /* 0x000000040f167825 */ /* 0x000fe200078e0012 */
[----:B------:R-:W3:Y:S04]  /*03c0*/  LDG.E R12, desc[UR8][R20.64+0x8] ;  /* 0x00000808140c7981 */ /* 0x000ee8000c1e1900 */
[----:B------:R-:W4:Y:S01]  /*03d0*/  LDG.E R28, desc[UR8][R20.64+0xc] ;  /* 0x00000c08141c7981 */ /* 0x000f22000c1e1900 */
[----:B-----5:R-:W-:-:S03]  /*03e0*/  FFMA R10, R16, R24, R10 ;  /* 0x00000018100a7223 */ /* 0x020fc6000000000a */
[----:B------:R-:W2:Y:S04]  /*03f0*/  LDG.E R23, desc[UR8][R22.64] ;  /* 0x0000000816177981 */ /* 0x000ea8000c1e1900 */
[----:B------:R0:W5:Y:S04]  /*0400*/  LDG.E R24, desc[UR8][R26.64] ;  /* 0x000000081a187981 */ /* 0x000168000c1e1900 */
[----:B------:R-:W5:Y:S01]  /*0410*/  LDG.E R16, desc[UR8][R20.64] ;  /* 0x0000000814107981 */ /* 0x000f62000c1e1900 */
[----:B0-----:R-:W-:-:S04]  /*0420*/  IMAD.WIDE.U32 R26, R17, 0x4, R18 ;  /* 0x00000004111a7825 */ /* 0x001fc800078e0012 */
[----:B------:R-:W-:Y:S02]  /*0430*/  IMAD.WIDE.U32 R18, R25, 0x4, R18 ;  /* 0x0000000419127825 */ /* 0x000fe400078e0012 */
[----:B------:R-:W3:Y:S04]  /*0440*/  LDG.E R27, desc[UR8][R26.64] ;  /* 0x000000081a1b7981 */ /* 0x000ee8000c1e1900 */
[----:B------:R-:W4:Y:S01]  /*0450*/  LDG.E R19, desc[UR8][R18.64] ;  /* 0x0000000812137981 */ /* 0x000f22000c1e1900 */
[----:B------:R-:W-:-:S04]  /*0460*/  IADD3 R6, PT, PT, R6, 0x8, RZ ;  /* 0x0000000806067810 */ /* 0x000fc80007ffe0ff */
[----:B------:R-:W-:Y:S02]  /*0470*/  ISETP.NE.AND P1, PT, R6, RZ, PT ;  /* 0x000000ff0600720c */ /* 0x000fe40003f25270 */
[C---:B------:R-:W-:Y:S02]  /*0480*/  LEA R9, R0.reuse, R9, 0x3 ;  /* 0x0000000900097211 */ /* 0x040fe400078e18ff */
[C---:B------:R-:W-:Y:S02]  /*0490*/  LEA R5, R0.reuse, R5, 0x3 ;  /* 0x0000000500057211 */ /* 0x040fe400078e18ff */
[C---:B------:R-:W-:Y:S02]  /*04a0*/  LEA R11, R0.reuse, R11, 0x3 ;  /* 0x0000000b000b7211 */ /* 0x040fe400078e18ff */
[C---:B------:R-:W-:Y:S02]  /*04b0*/  LEA R13, R0.reuse, R13, 0x3 ;  /* 0x0000000d000d7211 */ /* 0x040fe400078e18ff */
[----:B------:R-:W-:-:S02]  /*04c0*/  LEA R15, R0, R15, 0x3 ;  /* 0x0000000f000f7211 */ /* 0x000fc400078e18ff */
[C---:B------:R-:W-:Y:S02]  /*04d0*/  LEA R17, R0.reuse, R17, 0x3 ;  /* 0x0000001100117211 */ /* 0x040fe400078e18ff */
[C---:B------:R-:W-:Y:S02]  /*04e0*/  LEA R25, R0.reuse, R25, 0x3 ;  /* 0x0000001900197211 */ /* 0x040fe400078e18ff */
[----:B------:R-:W-:Y:S02]  /*04f0*/  LEA R29, R0, R29, 0x3 ;  /* 0x0000001d001d7211 */ /* 0x000fe400078e18ff */
[----:B------:R-:W-:Y:S01]  /*0500*/  IADD3 R8, PT, PT, R8, 0x8, RZ ;  /* 0x0000000808087810 */ /* 0x000fe20007ffe0ff */
[----:B-----5:R-:W-:-:S04]  /*0510*/  FFMA R10, R16, R24, R10 ;  /* 0x00000018100a7223 */ /* 0x020fc8000000000a */
[----:B--2---:R-:W-:-:S04]  /*0520*/  FFMA R10, R14, R23, R10 ;  /* 0x000000170e0a7223 */ /* 0x004fc8000000000a */
[----:B---3--:R-:W-:-:S04]  /*0530*/  FFMA R10, R12, R27, R10 ;  /* 0x0000001b0c0a7223 */ /* 0x008fc8000000000a */
[----:B----4-:R-:W-:Y:S01]  /*0540*/  FFMA R10, R28, R19, R10 ;  /* 0x000000131c0a7223 */ /* 0x010fe2000000000a */
[----:B------:R-:W-:Y:S06]  /*0550*/  @P1 BRA `(.L_x_3) ;  /* 0xfffffffc00401947 */ /* 0x000fec000383ffff */
.L_x_2:
[----:B------:R-:W-:Y:S05]  /*0560*/  @!P0 BRA `(.L_x_4) ;  /* 0x0000000000e48947 */ /* 0x000fea0003800000 */
[----:B------:R-:W-:Y:S02]  /*0570*/  ISETP.GE.U32.AND P0, PT, R2, 0x4, PT ;  /* 0x000000040200780c */ /* 0x000fe40003f06070 */
[----:B------:R-:W-:-:S04]  /*0580*/  LOP3.LUT R6, R0, 0x3, RZ, 0xc0, !PT ;  /* 0x0000000300067812 */ /* 0x000fc800078ec0ff */
[----:B------:R-:W-:-:S07]  /*0590*/  ISETP.NE.AND P1, PT, R6, RZ, PT ;  /* 0x000000ff0600720c */ /* 0x000fce0003f25270 */
[----:B------:R-:W-:Y:S06]  /*05a0*/  @!P0 BRA `(.L_x_5) ;  /* 0x0000000000648947 */ /* 0x000fec0003800000 */
[----:B------:R-:W1:Y:S01]  /*05b0*/  LDC.64 R8, c[0x0][0x388] ;  /* 0x0000e200ff087b82 */ /* 0x000e620000000a00 */
[----:B------:R-:W-:Y:S01]  /*05c0*/  IMAD R19, R7, R0, R3 ;  /* 0x0000000007137224 */ /* 0x000fe200078e0203 */
[----:B------:R-:W-:-:S04]  /*05d0*/  IADD3 R5, PT, PT, R4, R7, RZ ;  /* 0x0000000704057210 */ /* 0x000fc80007ffe0ff */
[-C--:B------:R-:W-:Y:S02]  /*05e0*/  IADD3 R17, PT, PT, R19, R0.reuse, RZ ;  /* 0x0000000013117210 */ /* 0x080fe40007ffe0ff */
[----:B------:R-:W2:Y:S02]  /*05f0*/  LDC.64 R12, c[0x0][0x380] ;  /* 0x0000e000ff0c7b82 */ /* 0x000ea40000000a00 */
[----:B------:R-:W-:Y:S01]  /*0600*/  IADD3 R11, PT, PT, R17, R0, RZ ;  /* 0x00000000110b7210 */ /* 0x000fe20007ffe0ff */
[----:B-1----:R-:W-:-:S04]  /*0610*/  IMAD.WIDE.U32 R18, R19, 0x4, R8 ;  /* 0x0000000413127825 */ /* 0x002fc800078e0008 */
[----:B------:R-:W-:Y:S02]  /*0620*/  IMAD.WIDE.U32 R16, R17, 0x4, R8 ;  /* 0x0000000411107825 */ /* 0x000fe400078e0008 */
[----:B0-----:R-:W3:Y:S02]  /*0630*/  LDG.E R18, desc[UR8][R18.64] ;  /* 0x0000000812127981 */ /* 0x001ee4000c1e1900 */
[----:B--2---:R-:W-:Y:S02]  /*0640*/  IMAD.WIDE R12, R5, 0x4, R12 ;  /* 0x00000004050c7825 */ /* 0x004fe400078e020c */
[----:B------:R-:W2:Y:S02]  /*0650*/  LDG.E R16, desc[UR8][R16.64] ;  /* 0x0000000810107981 */ /* 0x000ea4000c1e1900 */
[C-C-:B------:R-:W-:Y:S01]  /*0660*/  IMAD.WIDE.U32 R14, R11.reuse, 0x4, R8.reuse ;  /* 0x000000040b0e7825 */ /* 0x140fe200078e0008 */
[----:B------:R-:W-:Y:S01]  /*0670*/  IADD3 R11, PT, PT, R11, R0, RZ ;  /* 0x000000000b0b7210 */ /* 0x000fe20007ffe0ff */
[----:B------:R-:W3:Y:S04]  /*0680*/  LDG.E R5, desc[UR8][R12.64] ;  /* 0x000000080c057981 */ /* 0x000ee8000c1e1900 */
[----:B------:R-:W2:Y:S01]  /*0690*/  LDG.E R2, desc[UR8][R12.64+0x4] ;  /* 0x000004080c027981 */ /* 0x000ea2000c1e1900 */
[----:B------:R-:W-:-:S03]  /*06a0*/  IMAD.WIDE.U32 R8, R11, 0x4, R8 ;  /* 0x000000040b087825 */ /* 0x000fc600078e0008 */
[----:B------:R-:W4:Y:S04]  /*06b0*/  LDG.E R14, desc[UR8][R14.64] ;  /* 0x000000080e0e7981 */ /* 0x000f28000c1e1900 */
[----:B------:R-:W4:Y:S04]  /*06c0*/  LDG.E R11, desc[UR8][R12.64+0x8] ;  /* 0x000008080c0b7981 */ /* 0x000f28000c1e1900 */
[----:B------:R-:W5:Y:S04]  /*06d0*/  LDG.E R21, desc[UR8][R12.64+0xc] ;  /* 0x00000c080c157981 */ /* 0x000f68000c1e1900 */
[----:B------:R-:W5:Y:S01]  /*06e0*/  LDG.E R8, desc[UR8][R8.64] ;  /* 0x0000000808087981 */ /* 0x000f62000c1e1900 */
[----:B------:R-:W-:Y:S01]  /*06f0*/  IADD3 R7, PT, PT, R7, 0x4, RZ ;  /* 0x0000000407077810 */ /* 0x000fe20007ffe0ff */
[----:B---3--:R-:W-:-:S04]  /*0700*/  FFMA R5, R5, R18, R10 ;  /* 0x0000001205057223 */ /* 0x008fc8000000000a */
[----:B--2---:R-:W-:-:S04]  /*0710*/  FFMA R2, R2, R16, R5 ;  /* 0x0000001002027223 */ /* 0x004fc80000000005 */
[----:B----4-:R-:W-:-:S04]  /*0720*/  FFMA R2, R11, R14, R2 ;  /* 0x0000000e0b027223 */ /* 0x010fc80000000002 */
[----:B-----5:R-:W-:-:S07]  /*0730*/  FFMA R10, R21, R8, R2 ;  /* 0x00000008150a7223 */ /* 0x020fce0000000002 */
.L_x_5:
[----:B------:R-:W-:Y:S05]  /*0740*/  @!P1 BRA `(.L_x_4) ;  /* 0x00000000006c9947 */ /* 0x000fea0003800000 */
[----:B------:R-:W1:Y:S01]  /*0750*/  LDC.64 R18, c[0x0][0x388] ;  /* 0x0000e200ff127b82 */ /* 0x000e620000000a00 */
[----:B------:R-:W-:Y:S02]  /*0760*/  ISETP.NE.AND P0, PT, R6, 0x1, PT ;  /* 0x000000010600780c */ /* 0x000fe40003f05270 */
[----:B------:R-:W-:-:S04]  /*0770*/  LOP3.LUT R2, R0, 0x1, RZ, 0xc0, !PT ;  /* 0x0000000100027812 */ /* 0x000fc800078ec0ff */
[----:B------:R-:W-:Y:S01]  /*0780*/  ISETP.NE.U32.AND P1, PT, R2, 0x1, PT ;  /* 0x000000010200780c */ /* 0x000fe20003f25070 */
[----:B------:R-:W2:Y:S06]  /*0790*/  LDC.64 R8, c[0x0][0x380] ;  /* 0x0000e000ff087b82 */ /* 0x000eac0000000a00 */
[C---:B------:R-:W-:Y:S01]  /*07a0*/  @P0 IMAD R17, R7.reuse, R0, R3 ;  /* 0x0000000007110224 */ /* 0x040fe200078e0203 */
[----:B------:R-:W-:Y:S01]  /*07b0*/  @P0 IADD3 R5, PT, PT, R4, R7, RZ ;  /* 0x0000000704050210 */ /* 0x000fe20007ffe0ff */
[----:B------:R-:W3:Y:S01]  /*07c0*/  LDC.64 R14, c[0x0][0x380] ;  /* 0x0000e000ff0e7b82 */ /* 0x000ee20000000a00 */
[----:B------:R-:W-:-:S02]  /*07d0*/  @P0 IADD3 R7, PT, PT, R7, 0x2, RZ ;  /* 0x0000000207070810 */ /* 0x000fc40007ffe0ff */
[----:B------:R-:W-:-:S05]  /*07e0*/  @P0 IADD3 R11, PT, PT, R17, R0, RZ ;  /* 0x00000000110b0210 */ /* 0x000fca0007ffe0ff */
[----:B------:R-:W4:Y:S01]  /*07f0*/  LDC.64 R12, c[0x0][0x388] ;  /* 0x0000e200ff0c7b82 */ /* 0x000f220000000a00 */
[----:B-1----:R-:W-:-:S04]  /*0800*/  @P0 IMAD.WIDE.U32 R16, R17, 0x4, R18 ;  /* 0x0000000411100825 */ /* 0x002fc800078e0012 */
[----:B------:R-:W-:Y:S02]  /*0810*/  @P0 IMAD.WIDE.U32 R18, R11, 0x4, R18 ;  /* 0x000000040b120825 */ /* 0x000fe400078e0012 */
[----:B0-----:R-:W5:Y:S02]  /*0820*/  @P0 LDG.E R16, desc[UR8][R16.64] ;  /* 0x0000000810100981 */ /* 0x001f64000c1e1900 */
[----:B--2---:R-:W-:Y:S01]  /*0830*/  @P0 IMAD.WIDE R8, R5, 0x4, R8 ;  /* 0x0000000405080825 */ /* 0x004fe200078e0208 */
[----:B------:R-:W-:Y:S01]  /*0840*/  @!P1 IADD3 R5, PT, PT, R4, R7, RZ ;  /* 0x0000000704059210 */ /* 0x000fe20007ffe0ff */
[----:B------:R-:W2:Y:S02]  /*0850*/  @P0 LDG.E R18, desc[UR8][R18.64] ;  /* 0x0000000812120981 */ /* 0x000ea4000c1e1900 */
[----:B------:R-:W-:Y:S02]  /*0860*/  @!P1 IMAD R7, R7, R0, R3 ;  /* 0x0000000007079224 */ /* 0x000fe400078e0203 */
[----:B------:R-:W5:Y:S01]  /*0870*/  @P0 LDG.E R11, desc[UR8][R8.64] ;  /* 0x00000008080b0981 */ /* 0x000f62000c1e1900 */
[----:B---3--:R-:W-:-:S03]  /*0880*/  @!P1 IMAD.WIDE R14, R5, 0x4, R14 ;  /* 0x00000004050e9825 */ /* 0x008fc600078e020e */
[----:B------:R-:W2:Y:S04]  /*0890*/  @P0 LDG.E R0, desc[UR8][R8.64+0x4] ;  /* 0x0000040808000981 */ /* 0x000ea8000c1e1900 */
[----:B------:R-:W3:Y:S01]  /*08a0*/  @!P1 LDG.E R15, desc[UR8][R14.64] ;  /* 0x000000080e0f9981 */ /* 0x000ee2000c1e1900 */
[----:B----4-:R-:W-:-:S06]  /*08b0*/  @!P1 IMAD.WIDE.U32 R12, R7, 0x4, R12 ;  /* 0x00000004070c9825 */ /* 0x010fcc00078e000c */
[----:B------:R-:W3:Y:S01]  /*08c0*/  @!P1 LDG.E R12, desc[UR8][R12.64] ;  /* 0x000000080c0c9981 */ /* 0x000ee2000c1e1900 */
[----:B-----5:R-:W-:-:S04]  /*08d0*/  @P0 FFMA R11, R11, R16, R10 ;  /* 0x000000100b0b0223 */ /* 0x020fc8000000000a */
[----:B--2---:R-:W-:-:S04]  /*08e0*/  @P0 FFMA R10, R0, R18, R11 ;  /* 0x00000012000a0223 */ /* 0x004fc8000000000b */
[----:B---3--:R-:W-:-:S07]  /*08f0*/  @!P1 FFMA R10, R15, R12, R10 ;  /* 0x0000000c0f0a9223 */ /* 0x008fce000000000a */
.L_x_4:
[----:B------:R-:W1:Y:S01]  /*0900*/  LDC.64 R6, c[0x0][0x390] ;  /* 0x0000e400ff067b82 */ /* 0x000e620000000a00 */
[----:B------:R-:W-:-:S05]  /*0910*/  IADD3 R3, PT, PT, R3, R4, RZ ;  /* 0x0000000403037210 */ /* 0x000fca0007ffe0ff */
[----:B-1----:R-:W-:-:S05]  /*0920*/  IMAD.WIDE R2, R3, 0x4, R6 ;  /* 0x0000000403027825 */ /* 0x002fca00078e0206 */
[----:B0-----:R0:W-:Y:S02]  /*0930*/  STG.E desc[UR8][R2.64], R10 ;  /* 0x0000000a02007986 */ /* 0x0011e4000c101908 */
.L_x_1:
[----:B------:R-:W-:Y:S05]  /*0940*/  BSYNC.RECONVERGENT B0 ;  /* 0x0000000000007941 */ /* 0x000fea0003800200 */
.L_x_0:
[----:B------:R-:W-:Y:S06]  /*0950*/  BAR.SYNC.DEFER_BLOCKING 0x0 ;  /* 0x0000000000007b1d */ /* 0x000fec0000010000 */
[----:B------:R-:W-:Y:S05]  /*0960*/  EXIT ;  /* 0x000000000000794d */ /* 0x000fea0003800000 */
.L_x_6:
[----:B------:R-:W-:-:S00]  /*0970*/  BRA `(.L_x_6) ;  /* 0xfffffffc00fc7947 */ /* 0x000fc0000383ffff */
[----:B------:R-:W-:-:S00]  /*0980*/  NOP ;  /* 0x0000000000007918 */ /* 0x000fc00000000000 */
[----:B------:R-:W-:-:S00]  /*0990*/  NOP ;  /* 0x0000000000007918 */ /* 0x000fc00000000000 */
[----:B------:R-:W-:-:S00]  /*09a0*/  NOP ;  /* 0x0000000000007918 */ /* 0x000fc00000000000 */
[----:B------:R-:W-:-:S00]  /*09b0*/  NOP ;  /* 0x0000000000007918 */ /* 0x000fc00000000000 */
[----:B------:R-:W-:-:S00]  /*09c0*/  NOP ;  /* 0x0000000000007918 */ /* 0x000fc00000000000 */
[----:B------:R-:W-:-:S00]  /*09d0*/  NOP ;  /* 0x0000000000007918 */ /* 0x000fc00000000000 */
[----:B------:R-:W-:-:S00]  /*09e0*/  NOP ;  /* 0x0000000000007918 */ /* 0x000fc00000000000 */
[----:B------:R-:W-:-:S00]  /*09f0*/  NOP ;  /* 0x0000000000007918 */ /* 0x000fc00000000000 */
.L_x_7:


//--------------------- .nv.shared.reserved.0     --------------------------
	.section	.nv.shared.reserved.0,"aw",@nobits
	.weak		__nv_reservedSMEM_offset_0_alias
	.size		__nv_reservedSMEM_offset_0_alias, 0, 64
	.other		__nv_reservedSMEM_offset_0_alias,@"STO_CUDA_RESERVED_SHARED STV_DEFAULT"
__nv_reservedSMEM_offset_0_alias:
	.zero		0
	.zero		64


//--------------------- .nv.constant0._Z11matrix_multPfS_S_i --------------------------
	.section	.nv.constant0._Z11matrix_multPfS_S_i,"a",@progbits
	.sectionflags	@""
	.align	4
.nv.constant0._Z11matrix_multPfS_S_i:
	.zero		924


//--------------------- SYMBOLS --------------------------

	.type		.nv.reservedSmem.offset0,@object
	.size		.nv.reservedSmem.offset0,0x4
